	.headerflags	@"EF_CUDA_TEXMODE_UNIFIED EF_CUDA_64BIT_ADDRESS EF_CUDA_ACCELERATORS EF_CUDA_SM90 EF_CUDA_VIRTUAL_SM(EF_CUDA_SM90)"
	.elftype	@"ET_EXEC"


//--------------------- .nv.info                  --------------------------
	.section	.nv.info,"",@"SHT_CUDA_INFO"
	.align	4


	//----- nvinfo : EIATTR_REGCOUNT
	.align		4
        /*0000*/ 	.byte	0x04, 0x2f
        /*0002*/ 	.short	(.L_1 - .L_0)
	.align		4
.L_0:
        /*0004*/ 	.word	index@(triton_poi_fused_cat_9)
        /*0008*/ 	.word	0x00000016


	//----- nvinfo : EIATTR_MIN_STACK_SIZE
	.align		4
.L_1:
        /*000c*/ 	.byte	0x04, 0x12
        /*000e*/ 	.short	(.L_3 - .L_2)
	.align		4
.L_2:
        /*0010*/ 	.word	index@(triton_poi_fused_cat_9)
        /*0014*/ 	.word	0x00000000


	//----- nvinfo : EIATTR_FRAME_SIZE
	.align		4
.L_3:
        /*0018*/ 	.byte	0x04, 0x11
        /*001a*/ 	.short	(.L_5 - .L_4)
	.align		4
.L_4:
        /*001c*/ 	.word	index@(triton_poi_fused_cat_9)
        /*0020*/ 	.word	0x00000000


	//----- nvinfo : EIATTR_MIN_STACK_SIZE
	.align		4
.L_5:
        /*0024*/ 	.byte	0x04, 0x12
        /*0026*/ 	.short	(.L_7 - .L_6)
	.align		4
.L_6:
        /*0028*/ 	.word	index@(triton_poi_fused_cat_9)
        /*002c*/ 	.word	0x00000000
.L_7:


//--------------------- .nv.info.triton_poi_fused_cat_9 --------------------------
	.section	.nv.info.triton_poi_fused_cat_9,"",@"SHT_CUDA_INFO"
	.sectionflags	@""
	.align	4


	//----- nvinfo : EIATTR_CUDA_API_VERSION
	.align		4
        /*0000*/ 	.byte	0x04, 0x37
        /*0002*/ 	.short	(.L_9 - .L_8)
.L_8:
        /*0004*/ 	.word	0x0000007c


	//----- nvinfo : EIATTR_KPARAM_INFO
	.align		4
.L_9:
        /*0008*/ 	.byte	0x04, 0x17
        /*000a*/ 	.short	(.L_11 - .L_10)
.L_10:
        /*000c*/ 	.word	0x00000000
        /*0010*/ 	.short	0x0004
        /*0012*/ 	.short	0x0020
        /*0014*/ 	.byte	0x00, 0xf0, 0x11, 0x00


	//----- nvinfo : EIATTR_KPARAM_INFO
	.align		4
.L_11:
        /*0018*/ 	.byte	0x04, 0x17
        /*001a*/ 	.short	(.L_13 - .L_12)
.L_12:
        /*001c*/ 	.word	0x00000000
        /*0020*/ 	.short	0x0003
        /*0022*/ 	.short	0x0018
        /*0024*/ 	.byte	0x00, 0xf4, 0x21, 0x00


	//----- nvinfo : EIATTR_KPARAM_INFO
	.align		4
.L_13:
        /*0028*/ 	.byte	0x04, 0x17
        /*002a*/ 	.short	(.L_15 - .L_14)
.L_14:
        /*002c*/ 	.word	0x00000000
        /*0030*/ 	.short	0x0002
        /*0032*/ 	.short	0x0010
        /*0034*/ 	.byte	0x00, 0xf4, 0x21, 0x00


	//----- nvinfo : EIATTR_KPARAM_INFO
	.align		4
.L_15:
        /*0038*/ 	.byte	0x04, 0x17
        /*003a*/ 	.short	(.L_17 - .L_16)
.L_16:
        /*003c*/ 	.word	0x00000000
        /*0040*/ 	.short	0x0001
        /*0042*/ 	.short	0x0008
        /*0044*/ 	.byte	0x00, 0xf4, 0x21, 0x00


	//----- nvinfo : EIATTR_KPARAM_INFO
	.align		4
.L_17:
        /*0048*/ 	.byte	0x04, 0x17
        /*004a*/ 	.short	(.L_19 - .L_18)
.L_18:
        /*004c*/ 	.word	0x00000000
        /*0050*/ 	.short	0x0000
        /*0052*/ 	.short	0x0000
        /*0054*/ 	.byte	0x00, 0xf4, 0x21, 0x00


	//----- nvinfo : EIATTR_SPARSE_MMA_MASK
	.align		4
.L_19:
        /*0058*/ 	.byte	0x03, 0x50
        /*005a*/ 	.short	0x0000


	//----- nvinfo : EIATTR_MAXREG_COUNT
	.align		4
        /*005c*/ 	.byte	0x03, 0x1b
        /*005e*/ 	.short	0x00ff


	//----- nvinfo : EIATTR_EXIT_INSTR_OFFSETS
	.align		4
        /*0060*/ 	.byte	0x04, 0x1c
        /*0062*/ 	.short	(.L_21 - .L_20)


	//   ....[0]....
.L_20:
        /*0064*/ 	.word	0x000005a0


	//   ....[1]....
        /*0068*/ 	.word	0x000005c0


	//----- nvinfo : EIATTR_REQNTID
	.align		4
.L_21:
        /*006c*/ 	.byte	0x04, 0x10
        /*006e*/ 	.short	(.L_23 - .L_22)
.L_22:
        /*0070*/ 	.word	0x00000020
        /*0074*/ 	.word	0x00000001
        /*0078*/ 	.word	0x00000001


	//----- nvinfo : EIATTR_CBANK_PARAM_SIZE
	.align		4
.L_23:
        /*007c*/ 	.byte	0x03, 0x19
        /*007e*/ 	.short	0x0024


	//----- nvinfo : EIATTR_PARAM_CBANK
	.align		4
        /*0080*/ 	.byte	0x04, 0x0a
        /*0082*/ 	.short	(.L_25 - .L_24)
	.align		4
.L_24:
        /*0084*/ 	.word	index@(.nv.constant0.triton_poi_fused_cat_9)
        /*0088*/ 	.short	0x0210
        /*008a*/ 	.short	0x0024


	//----- nvinfo : EIATTR_SW_WAR
	.align		4
.L_25:
        /*008c*/ 	.byte	0x04, 0x36
        /*008e*/ 	.short	(.L_27 - .L_26)
.L_26:
        /*0090*/ 	.word	0x00000008
.L_27:


//--------------------- .nv.callgraph             --------------------------
	.section	.nv.callgraph,"",@"SHT_CUDA_CALLGRAPH"
	.align	4
	.sectionentsize	8
	.align		4
        /*0000*/ 	.word	0x00000000
	.align		4
        /*0004*/ 	.word	0xffffffff
	.align		4
        /*0008*/ 	.word	0x00000000
	.align		4
        /*000c*/ 	.word	0xfffffffe
	.align		4
        /*0010*/ 	.word	0x00000000
	.align		4
        /*0014*/ 	.word	0xfffffffd
	.align		4
        /*0018*/ 	.word	0x00000000
	.align		4
        /*001c*/ 	.word	0xfffffffc


//--------------------- .text.triton_poi_fused_cat_9 --------------------------
	.section	.text.triton_poi_fused_cat_9,"ax",@progbits
	.align	128
        .global         triton_poi_fused_cat_9
        .type           triton_poi_fused_cat_9,@function
        .size           triton_poi_fused_cat_9,(.L_x_1 - triton_poi_fused_cat_9)
        .other          triton_poi_fused_cat_9,@"STO_CUDA_ENTRY STV_DEFAULT"
triton_poi_fused_cat_9:
.text.triton_poi_fused_cat_9:
[----:B------:R-:W0:Y:S02]  /*0000*/  LDC R1, c[0x0][0x28] ;  /* 0x00000a00ff017b82 */ /* 0x000e240000000800 */
[----:B------:R-:W1:Y:S01]  /*0010*/  S2R R0, SR_TID.X ;  /* 0x0000000000007919 */ /* 0x000e620000002100 */
[----:B------:R-:W2:Y:S01]  /*0020*/  LDC.64 R6, c[0x0][0x218] ;  /* 0x00008600ff067b82 */ /* 0x000ea20000000a00 */
[----:B------:R-:W-:Y:S01]  /*0030*/  CS2R R10, SRZ ;  /* 0x00000000000a7805 */ /* 0x000fe2000001ff00 */
[----:B------:R-:W-:Y:S01]  /*0040*/  ULDC.64 UR4, c[0x0][0x208] ;  /* 0x0000820000047ab9 */ /* 0x000fe20000000a00 */
[----:B------:R-:W3:Y:S05]  /*0050*/  S2R R3, SR_CTAID.X ;  /* 0x0000000000037919 */ /* 0x000eea0000002500 */
[----:B------:R-:W4:Y:S01]  /*0060*/  LDC.64 R8, c[0x0][0x220] ;  /* 0x00008800ff087b82 */ /* 0x000f220000000a00 */
[----:B-1----:R-:W-:-:S04]  /*0070*/  SHF.L.U32 R0, R0, 0x1, RZ ;  /* 0x0000000100007819 */ /* 0x002fc800000006ff */
[----:B------:R-:W-:-:S04]  /*0080*/  LOP3.LUT R0, R0, 0x3e, RZ, 0xc0, !PT ;  /* 0x0000003e00007812 */ /* 0x000fc800078ec0ff */
[----:B---3--:R-:W-:-:S04]  /*0090*/  LEA R0, R3, R0, 0x6 ;  /* 0x0000000003007211 */ /* 0x008fc800078e30ff */
[----:B------:R-:W-:Y:S02]  /*00a0*/  SHF.R.S32.HI R3, RZ, 0x1f, R0 ;  /* 0x0000001fff037819 */ /* 0x000fe40000011400 */
[----:B------:R-:W-:Y:S02]  /*00b0*/  ISETP.GE.AND P0, PT, R0, 0x40, PT ;  /* 0x000000400000780c */ /* 0x000fe40003f06270 */
[----:B------:R-:W-:-:S04]  /*00c0*/  LEA.HI R3, R3, R0, RZ, 0x4 ;  /* 0x0000000003037211 */ /* 0x000fc800078f20ff */
[----:B------:R-:W-:Y:S02]  /*00d0*/  LOP3.LUT R5, R3, 0xfffffff0, RZ, 0xc0, !PT ;  /* 0xfffffff003057812 */ /* 0x000fe400078ec0ff */
[----:B------:R-:W-:Y:S02]  /*00e0*/  SHF.R.S32.HI R3, RZ, 0x4, R3 ;  /* 0x00000004ff037819 */ /* 0x000fe40000011403 */
[----:B------:R-:W-:Y:S02]  /*00f0*/  IADD3 R2, R0, -R5, RZ ;  /* 0x8000000500027210 */ /* 0x000fe40007ffe0ff */
[----:B------:R-:W-:Y:S01]  /*0100*/  CS2R R12, SRZ ;  /* 0x00000000000c7805 */ /* 0x000fe2000001ff00 */
[----:B------:R-:W1:Y:S01]  /*0110*/  LDC.64 R4, c[0x0][0x210] ;  /* 0x00008400ff047b82 */ /* 0x000e620000000a00 */
[----:B------:R-:W-:Y:S02]  /*0120*/  ISETP.GE.AND P1, PT, R2, 0x8, PT ;  /* 0x000000080200780c */ /* 0x000fe40003f26270 */
[----:B------:R-:W-:-:S02]  /*0130*/  LEA R3, R3, R2, 0x3 ;  /* 0x0000000203037211 */ /* 0x000fc400078e18ff */
[----:B------:R-:W-:Y:S02]  /*0140*/  ISETP.LT.AND P2, PT, R0, 0x40, !P1 ;  /* 0x000000400000780c */ /* 0x000fe40004f41270 */
[----:B------:R-:W-:Y:S01]  /*0150*/  ISETP.GT.AND P4, PT, R2, 0x7, !P0 ;  /* 0x000000070200780c */ /* 0x000fe20004784270 */
[----:B--2---:R-:W-:-:S04]  /*0160*/  IMAD.WIDE R6, R3, 0x4, R6 ;  /* 0x0000000403067825 */ /* 0x004fc800078e0206 */
[----:B----4-:R-:W-:-:S06]  /*0170*/  IMAD.WIDE R8, R3, 0x4, R8 ;  /* 0x0000000403087825 */ /* 0x010fcc00078e0208 */
[----:B------:R-:W2:Y:S04]  /*0180*/  @P2 LDG.E.EL.64 R10, desc[UR4][R6.64] ;  /* 0x00000004060a2981 */ /* 0x000ea8000c2e1b00 */
[----:B------:R-:W3:Y:S01]  /*0190*/  @P4 LDG.E.EL.64 R12, desc[UR4][R8.64+-0x20] ;  /* 0xffffe004080c4981 */ /* 0x000ee2000c2e1b00 */
[----:B-1----:R-:W-:Y:S01]  /*01a0*/  IMAD.WIDE R4, R3, 0x4, R4 ;  /* 0x0000000403047825 */ /* 0x002fe200078e0204 */
[----:B------:R-:W-:-:S06]  /*01b0*/  CS2R R2, SRZ ;  /* 0x0000000000027805 */ /* 0x000fcc000001ff00 */
[----:B------:R1:W4:Y:S01]  /*01c0*/  @P2 LDG.E.EL.64 R2, desc[UR4][R4.64] ;  /* 0x0000000404022981 */ /* 0x000322000c2e1b00 */
[----:B------:R-:W-:Y:S01]  /*01d0*/  HFMA2.MMA R17, -RZ, RZ, 1.625, 0 ;  /* 0x3e800000ff117435 */ /* 0x000fe200000001ff */
[----:B--2---:R-:W-:Y:S02]  /*01e0*/  SEL R10, R10, RZ, P2 ;  /* 0x000000ff0a0a7207 */ /* 0x004fe40001000000 */
[----:B------:R-:W-:Y:S02]  /*01f0*/  SEL R11, R11, RZ, P2 ;  /* 0x000000ff0b0b7207 */ /* 0x000fe40001000000 */
[----:B---3--:R-:W-:Y:S01]  /*0200*/  SEL R12, R12, RZ, P4 ;  /* 0x000000ff0c0c7207 */ /* 0x008fe20002000000 */
[----:B------:R-:W-:Y:S01]  /*0210*/  FADD R6, RZ, -R10 ;  /* 0x8000000aff067221 */ /* 0x000fe20000000000 */
[----:B------:R-:W-:-:S03]  /*0220*/  SEL R13, R13, RZ, P4 ;  /* 0x000000ff0d0d7207 */ /* 0x000fc60002000000 */
[----:B------:R-:W-:Y:S01]  /*0230*/  FMUL R7, R6, 1.4426950216293334961 ;  /* 0x3fb8aa3b06077820 */ /* 0x000fe20000400000 */
[----:B------:R-:W-:Y:S01]  /*0240*/  FADD R6, RZ, -R11 ;  /* 0x8000000bff067221 */ /* 0x000fe20000000000 */
[----:B------:R-:W-:Y:S01]  /*0250*/  FADD R8, RZ, -R12 ;  /* 0x8000000cff087221 */ /* 0x000fe20000000000 */
[----:B-1----:R-:W-:Y:S01]  /*0260*/  FADD R4, RZ, -R13 ;  /* 0x8000000dff047221 */ /* 0x002fe20000000000 */
[----:B----4-:R-:W-:Y:S01]  /*0270*/  SEL R19, R2, RZ, P2 ;  /* 0x000000ff02137207 */ /* 0x010fe20001000000 */
[----:B------:R-:W-:Y:S01]  /*0280*/  FMUL R6, R6, 1.4426950216293334961 ;  /* 0x3fb8aa3b06067820 */ /* 0x000fe20000400000 */
[----:B------:R-:W-:Y:S01]  /*0290*/  FMUL R9, R8, 1.4426950216293334961 ;  /* 0x3fb8aa3b08097820 */ /* 0x000fe20000400000 */
[----:B------:R-:W-:Y:S01]  /*02a0*/  FMUL R15, R4, 1.4426950216293334961 ;  /* 0x3fb8aa3b040f7820 */ /* 0x000fe20000400000 */
[----:B------:R-:W-:Y:S02]  /*02b0*/  FSETP.GEU.AND P3, PT, R7, -126, PT ;  /* 0xc2fc00000700780b */ /* 0x000fe40003f6e000 */
[----:B------:R-:W-:-:S02]  /*02c0*/  FSETP.GEU.AND P6, PT, R6, -126, PT ;  /* 0xc2fc00000600780b */ /* 0x000fc40003fce000 */
[----:B------:R-:W-:Y:S02]  /*02d0*/  FSETP.GEU.AND P4, PT, R9, -126, PT ;  /* 0xc2fc00000900780b */ /* 0x000fe40003f8e000 */
[----:B------:R-:W-:Y:S02]  /*02e0*/  FSETP.GEU.AND P5, PT, R15, -126, PT ;  /* 0xc2fc00000f00780b */ /* 0x000fe40003fae000 */
[----:B------:R-:W-:-:S05]  /*02f0*/  SEL R2, R3, RZ, P2 ;  /* 0x000000ff03027207 */ /* 0x000fca0001000000 */
[----:B------:R-:W-:Y:S02]  /*0300*/  @!P3 FMUL R7, R7, 0.5 ;  /* 0x3f0000000707b820 */ /* 0x000fe40000400000 */
[----:B------:R-:W-:Y:S02]  /*0310*/  @!P6 FMUL R6, R6, 0.5 ;  /* 0x3f0000000606e820 */ /* 0x000fe40000400000 */
[----:B------:R-:W-:Y:S01]  /*0320*/  @!P4 FMUL R9, R9, 0.5 ;  /* 0x3f0000000909c820 */ /* 0x000fe20000400000 */
[----:B------:R-:W1:Y:S01]  /*0330*/  MUFU.EX2 R4, R7 ;  /* 0x0000000700047308 */ /* 0x000e620000000800 */
[----:B------:R-:W-:-:S07]  /*0340*/  @!P5 FMUL R15, R15, 0.5 ;  /* 0x3f0000000f0fd820 */ /* 0x000fce0000400000 */
[----:B------:R-:W2:Y:S01]  /*0350*/  MUFU.EX2 R5, R6 ;  /* 0x0000000600057308 */ /* 0x000ea20000000800 */
[----:B-1----:R-:W-:-:S07]  /*0360*/  @!P3 FMUL R4, R4, R4 ;  /* 0x000000040404b220 */ /* 0x002fce0000400000 */
[----:B------:R1:W3:Y:S01]  /*0370*/  MUFU.EX2 R14, R9 ;  /* 0x00000009000e7308 */ /* 0x0002e20000000800 */
[----:B------:R-:W-:Y:S01]  /*0380*/  FADD R8, R4, 1 ;  /* 0x3f80000004087421 */ /* 0x000fe20000000000 */
[----:B--2---:R-:W-:-:S06]  /*0390*/  @!P6 FMUL R5, R5, R5 ;  /* 0x000000050505e220 */ /* 0x004fcc0000400000 */
[----:B------:R-:W2:Y:S01]  /*03a0*/  MUFU.EX2 R16, R15 ;  /* 0x0000000f00107308 */ /* 0x000ea20000000800 */
[----:B------:R-:W-:Y:S01]  /*03b0*/  FSETP.GT.AND P3, PT, R8, 8.50705917302346158658e+37, PT ;  /* 0x7e8000000800780b */ /* 0x000fe20003f64000 */
[----:B------:R-:W-:Y:S02]  /*03c0*/  FADD R7, R5, 1 ;  /* 0x3f80000005077421 */ /* 0x000fe40000000000 */
[----:B------:R-:W4:Y:S01]  /*03d0*/  LDC.64 R4, c[0x0][0x228] ;  /* 0x00008a00ff047b82 */ /* 0x000f220000000a00 */
[----:B-1----:R-:W-:Y:S01]  /*03e0*/  FSEL R9, R17, 1, P3 ;  /* 0x3f80000011097808 */ /* 0x002fe20001800000 */
[----:B---3--:R-:W-:Y:S01]  /*03f0*/  @!P4 FMUL R14, R14, R14 ;  /* 0x0000000e0e0ec220 */ /* 0x008fe20000400000 */
[----:B------:R-:W-:-:S03]  /*0400*/  FSETP.GT.AND P4, PT, R7, 8.50705917302346158658e+37, PT ;  /* 0x7e8000000700780b */ /* 0x000fc60003f84000 */
[----:B------:R-:W-:Y:S01]  /*0410*/  FADD R14, R14, 1 ;  /* 0x3f8000000e0e7421 */ /* 0x000fe20000000000 */
[----:B------:R-:W-:-:S03]  /*0420*/  FSEL R6, R17, 1, P4 ;  /* 0x3f80000011067808 */ /* 0x000fc60002000000 */
[----:B------:R-:W-:Y:S01]  /*0430*/  @P3 FMUL R8, R8, 0.25 ;  /* 0x3e80000008083820 */ /* 0x000fe20000400000 */
[----:B--2---:R-:W-:Y:S01]  /*0440*/  @!P5 FMUL R16, R16, R16 ;  /* 0x000000101010d220 */ /* 0x004fe20000400000 */
[----:B------:R-:W-:-:S03]  /*0450*/  FSETP.GT.AND P5, PT, R14, 8.50705917302346158658e+37, PT ;  /* 0x7e8000000e00780b */ /* 0x000fc60003fa4000 */
[----:B------:R-:W-:Y:S01]  /*0460*/  FADD R16, R16, 1 ;  /* 0x3f80000010107421 */ /* 0x000fe20000000000 */
[----:B------:R-:W1:Y:S01]  /*0470*/  MUFU.RCP R8, R8 ;  /* 0x0000000800087308 */ /* 0x000e620000001000 */
[----:B------:R-:W-:Y:S01]  /*0480*/  @P4 FMUL R7, R7, 0.25 ;  /* 0x3e80000007074820 */ /* 0x000fe20000400000 */
[----:B------:R-:W-:Y:S02]  /*0490*/  FSEL R15, R17, 1, P5 ;  /* 0x3f800000110f7808 */ /* 0x000fe40002800000 */
[----:B------:R-:W-:-:S04]  /*04a0*/  FSETP.GT.AND P6, PT, R16, 8.50705917302346158658e+37, PT ;  /* 0x7e8000001000780b */ /* 0x000fc80003fc4000 */
[----:B------:R-:W2:Y:S01]  /*04b0*/  MUFU.RCP R7, R7 ;  /* 0x0000000700077308 */ /* 0x000ea20000001000 */
[----:B------:R-:W-:Y:S01]  /*04c0*/  @P5 FMUL R14, R14, 0.25 ;  /* 0x3e8000000e0e5820 */ /* 0x000fe20000400000 */
[----:B------:R-:W-:Y:S01]  /*04d0*/  FSEL R17, R17, 1, P6 ;  /* 0x3f80000011117808 */ /* 0x000fe20003000000 */
[----:B-1----:R-:W-:-:S05]  /*04e0*/  FMUL R9, R8, R9 ;  /* 0x0000000908097220 */ /* 0x002fca0000400000 */
[----:B------:R-:W1:Y:S01]  /*04f0*/  MUFU.RCP R14, R14 ;  /* 0x0000000e000e7308 */ /* 0x000e620000001000 */
[----:B------:R-:W-:Y:S01]  /*0500*/  @P6 FMUL R16, R16, 0.25 ;  /* 0x3e80000010106820 */ /* 0x000fe20000400000 */
[----:B------:R-:W-:Y:S01]  /*0510*/  FFMA R10, R10, R9, R19 ;  /* 0x000000090a0a7223 */ /* 0x000fe20000000013 */
[----:B--2---:R-:W-:-:S05]  /*0520*/  FMUL R6, R7, R6 ;  /* 0x0000000607067220 */ /* 0x004fca0000400000 */
[----:B------:R-:W2:Y:S01]  /*0530*/  MUFU.RCP R16, R16 ;  /* 0x0000001000107308 */ /* 0x000ea20000001000 */
[----:B------:R-:W-:Y:S01]  /*0540*/  FFMA R11, R11, R6, R2 ;  /* 0x000000060b0b7223 */ /* 0x000fe20000000002 */
[----:B----4-:R-:W-:-:S04]  /*0550*/  IMAD.WIDE R2, R0, 0x4, R4 ;  /* 0x0000000400027825 */ /* 0x010fc800078e0204 */
[----:B-1----:R-:W-:-:S04]  /*0560*/  FMUL R15, R14, R15 ;  /* 0x0000000f0e0f7220 */ /* 0x002fc80000400000 */
[----:B------:R-:W-:Y:S01]  /*0570*/  @P1 FMUL R10, R12, R15 ;  /* 0x0000000f0c0a1220 */ /* 0x000fe20000400000 */
[----:B--2---:R-:W-:-:S04]  /*0580*/  FMUL R8, R16, R17 ;  /* 0x0000001110087220 */ /* 0x004fc80000400000 */
[----:B------:R-:W-:Y:S01]  /*0590*/  @P1 FMUL R11, R13, R8 ;  /* 0x000000080d0b1220 */ /* 0x000fe20000400000 */
[----:B------:R-:W-:Y:S06]  /*05a0*/  @P0 EXIT ;  /* 0x000000000000094d */ /* 0x000fec0003800000 */
[----:B------:R-:W-:Y:S01]  /*05b0*/  STG.E.64 desc[UR4][R2.64], R10 ;  /* 0x0000000a02007986 */ /* 0x000fe2000c101b04 */
[----:B------:R-:W-:Y:S05]  /*05c0*/  EXIT ;  /* 0x000000000000794d */ /* 0x000fea0003800000 */
.L_x_0:
[----:B------:R-:W-:-:S00]  /*05d0*/  BRA `(.L_x_0) ;  /* 0xfffffffc00fc7947 */ /* 0x000fc0000383ffff */
[----:B------:R-:W-:-:S00]  /*05e0*/  NOP ;  /* 0x0000000000007918 */ /* 0x000fc00000000000 */
        /* <DEDUP_REMOVED lines=9> */
.L_x_1:


//--------------------- .nv.constant0.triton_poi_fused_cat_9 --------------------------
	.section	.nv.constant0.triton_poi_fused_cat_9,"a",@progbits
	.sectionflags	@""
	.align	4
.nv.constant0.triton_poi_fused_cat_9:
	.zero		564
